	.headerflags	@"EF_CUDA_TEXMODE_UNIFIED EF_CUDA_64BIT_ADDRESS EF_CUDA_ACCELERATORS EF_CUDA_SM90 EF_CUDA_VIRTUAL_SM(EF_CUDA_SM90)"
	.elftype	@"ET_EXEC"


//--------------------- .nv.info                  --------------------------
	.section	.nv.info,"",@"SHT_CUDA_INFO"
	.align	4


	//----- nvinfo : EIATTR_REGCOUNT
	.align		4
        /*0000*/ 	.byte	0x04, 0x2f
        /*0002*/ 	.short	(.L_1 - .L_0)
	.align		4
.L_0:
        /*0004*/ 	.word	index@(triton_poi_fused_convolution_reflection_pad1d_2)
        /*0008*/ 	.word	0x0000000c


	//----- nvinfo : EIATTR_MIN_STACK_SIZE
	.align		4
.L_1:
        /*000c*/ 	.byte	0x04, 0x12
        /*000e*/ 	.short	(.L_3 - .L_2)
	.align		4
.L_2:
        /*0010*/ 	.word	index@(triton_poi_fused_convolution_reflection_pad1d_2)
        /*0014*/ 	.word	0x00000000


	//----- nvinfo : EIATTR_FRAME_SIZE
	.align		4
.L_3:
        /*0018*/ 	.byte	0x04, 0x11
        /*001a*/ 	.short	(.L_5 - .L_4)
	.align		4
.L_4:
        /*001c*/ 	.word	index@(triton_poi_fused_convolution_reflection_pad1d_2)
        /*0020*/ 	.word	0x00000000


	//----- nvinfo : EIATTR_MIN_STACK_SIZE
	.align		4
.L_5:
        /*0024*/ 	.byte	0x04, 0x12
        /*0026*/ 	.short	(.L_7 - .L_6)
	.align		4
.L_6:
        /*0028*/ 	.word	index@(triton_poi_fused_convolution_reflection_pad1d_2)
        /*002c*/ 	.word	0x00000000
.L_7:


//--------------------- .nv.info.triton_poi_fused_convolution_reflection_pad1d_2 --------------------------
	.section	.nv.info.triton_poi_fused_convolution_reflection_pad1d_2,"",@"SHT_CUDA_INFO"
	.sectionflags	@""
	.align	4


	//----- nvinfo : EIATTR_CUDA_API_VERSION
	.align		4
        /*0000*/ 	.byte	0x04, 0x37
        /*0002*/ 	.short	(.L_9 - .L_8)
.L_8:
        /*0004*/ 	.word	0x0000007c


	//----- nvinfo : EIATTR_KPARAM_INFO
	.align		4
.L_9:
        /*0008*/ 	.byte	0x04, 0x17
        /*000a*/ 	.short	(.L_11 - .L_10)
.L_10:
        /*000c*/ 	.word	0x00000000
        /*0010*/ 	.short	0x0002
        /*0012*/ 	.short	0x0010
        /*0014*/ 	.byte	0x00, 0xf0, 0x11, 0x00


	//----- nvinfo : EIATTR_KPARAM_INFO
	.align		4
.L_11:
        /*0018*/ 	.byte	0x04, 0x17
        /*001a*/ 	.short	(.L_13 - .L_12)
.L_12:
        /*001c*/ 	.word	0x00000000
        /*0020*/ 	.short	0x0001
        /*0022*/ 	.short	0x0008
        /*0024*/ 	.byte	0x00, 0xf4, 0x21, 0x00


	//----- nvinfo : EIATTR_KPARAM_INFO
	.align		4
.L_13:
        /*0028*/ 	.byte	0x04, 0x17
        /*002a*/ 	.short	(.L_15 - .L_14)
.L_14:
        /*002c*/ 	.word	0x00000000
        /*0030*/ 	.short	0x0000
        /*0032*/ 	.short	0x0000
        /*0034*/ 	.byte	0x00, 0xf4, 0x21, 0x00


	//----- nvinfo : EIATTR_SPARSE_MMA_MASK
	.align		4
.L_15:
        /*0038*/ 	.byte	0x03, 0x50
        /*003a*/ 	.short	0x0000


	//----- nvinfo : EIATTR_MAXREG_COUNT
	.align		4
        /*003c*/ 	.byte	0x03, 0x1b
        /*003e*/ 	.short	0x00ff


	//----- nvinfo : EIATTR_EXIT_INSTR_OFFSETS
	.align		4
        /*0040*/ 	.byte	0x04, 0x1c
        /*0042*/ 	.short	(.L_17 - .L_16)


	//   ....[0]....
.L_16:
        /*0044*/ 	.word	0x00000230


	//   ....[1]....
        /*0048*/ 	.word	0x00000250


	//----- nvinfo : EIATTR_REQNTID
	.align		4
.L_17:
        /*004c*/ 	.byte	0x04, 0x10
        /*004e*/ 	.short	(.L_19 - .L_18)
.L_18:
        /*0050*/ 	.word	0x00000080
        /*0054*/ 	.word	0x00000001
        /*0058*/ 	.word	0x00000001


	//----- nvinfo : EIATTR_CBANK_PARAM_SIZE
	.align		4
.L_19:
        /*005c*/ 	.byte	0x03, 0x19
        /*005e*/ 	.short	0x0014


	//----- nvinfo : EIATTR_PARAM_CBANK
	.align		4
        /*0060*/ 	.byte	0x04, 0x0a
        /*0062*/ 	.short	(.L_21 - .L_20)
	.align		4
.L_20:
        /*0064*/ 	.word	index@(.nv.constant0.triton_poi_fused_convolution_reflection_pad1d_2)
        /*0068*/ 	.short	0x0210
        /*006a*/ 	.short	0x0014


	//----- nvinfo : EIATTR_SW_WAR
	.align		4
.L_21:
        /*006c*/ 	.byte	0x04, 0x36
        /*006e*/ 	.short	(.L_23 - .L_22)
.L_22:
        /*0070*/ 	.word	0x00000008
.L_23:


//--------------------- .nv.callgraph             --------------------------
	.section	.nv.callgraph,"",@"SHT_CUDA_CALLGRAPH"
	.align	4
	.sectionentsize	8
	.align		4
        /*0000*/ 	.word	0x00000000
	.align		4
        /*0004*/ 	.word	0xffffffff
	.align		4
        /*0008*/ 	.word	0x00000000
	.align		4
        /*000c*/ 	.word	0xfffffffe
	.align		4
        /*0010*/ 	.word	0x00000000
	.align		4
        /*0014*/ 	.word	0xfffffffd
	.align		4
        /*0018*/ 	.word	0x00000000
	.align		4
        /*001c*/ 	.word	0xfffffffc


//--------------------- .text.triton_poi_fused_convolution_reflection_pad1d_2 --------------------------
	.section	.text.triton_poi_fused_convolution_reflection_pad1d_2,"ax",@progbits
	.align	128
        .global         triton_poi_fused_convolution_reflection_pad1d_2
        .type           triton_poi_fused_convolution_reflection_pad1d_2,@function
        .size           triton_poi_fused_convolution_reflection_pad1d_2,(.L_x_1 - triton_poi_fused_convolution_reflection_pad1d_2)
        .other          triton_poi_fused_convolution_reflection_pad1d_2,@"STO_CUDA_ENTRY STV_DEFAULT"
triton_poi_fused_convolution_reflection_pad1d_2:
.text.triton_poi_fused_convolution_reflection_pad1d_2:
[----:B------:R-:W0:Y:S02]  /*0000*/  LDC R1, c[0x0][0x28] ;  /* 0x00000a00ff017b82 */ /* 0x000e240000000800 */
[----:B------:R-:W1:Y:S01]  /*0010*/  S2R R0, SR_TID.X ;  /* 0x0000000000007919 */ /* 0x000e620000002100 */
[----:B------:R-:W-:Y:S01]  /*0020*/  ULDC.64 UR4, c[0x0][0x208] ;  /* 0x0000820000047ab9 */ /* 0x000fe20000000a00 */
[----:B------:R-:W2:Y:S01]  /*0030*/  S2R R3, SR_CTAID.X ;  /* 0x0000000000037919 */ /* 0x000ea20000002500 */
[----:B-1----:R-:W-:-:S05]  /*0040*/  IMAD.SHL.U32 R0, R0, 0x2, RZ ;  /* 0x0000000200007824 */ /* 0x002fca00078e00ff */
[----:B------:R-:W-:-:S05]  /*0050*/  LOP3.LUT R0, R0, 0xfe, RZ, 0xc0, !PT ;  /* 0x000000fe00007812 */ /* 0x000fca00078ec0ff */
[----:B--2---:R-:W-:-:S04]  /*0060*/  IMAD R0, R3, 0x100, R0 ;  /* 0x0000010003007824 */ /* 0x004fc800078e0200 */
[C---:B------:R-:W-:Y:S01]  /*0070*/  IMAD.HI R3, R0.reuse, 0x66666667, RZ ;  /* 0x6666666700037827 */ /* 0x040fe200078e02ff */
[----:B------:R-:W-:Y:S02]  /*0080*/  IADD3 R2, R0, 0x1, RZ ;  /* 0x0000000100027810 */ /* 0x000fe40007ffe0ff */
[----:B------:R-:W-:Y:S02]  /*0090*/  ISETP.GE.AND P0, PT, R0, 0xa0, PT ;  /* 0x000000a00000780c */ /* 0x000fe40003f06270 */
[----:B------:R-:W-:Y:S01]  /*00a0*/  SHF.R.U32.HI R4, RZ, 0x1f, R3 ;  /* 0x0000001fff047819 */ /* 0x000fe20000011603 */
[----:B------:R-:W-:-:S03]  /*00b0*/  IMAD.HI R6, R2, 0x66666667, RZ ;  /* 0x6666666702067827 */ /* 0x000fc600078e02ff */
[----:B------:R-:W-:Y:S02]  /*00c0*/  LEA.HI.SX32 R5, R3, R4, 0x1e ;  /* 0x0000000403057211 */ /* 0x000fe400078ff2ff */
[----:B------:R-:W-:-:S03]  /*00d0*/  SHF.R.U32.HI R7, RZ, 0x1f, R6 ;  /* 0x0000001fff077819 */ /* 0x000fc60000011606 */
[----:B------:R-:W-:Y:S01]  /*00e0*/  IMAD R3, R5, -0xa, R0 ;  /* 0xfffffff605037824 */ /* 0x000fe200078e0200 */
[----:B------:R-:W-:-:S03]  /*00f0*/  LEA.HI.SX32 R7, R6, R7, 0x1e ;  /* 0x0000000706077211 */ /* 0x000fc600078ff2ff */
[----:B------:R-:W-:Y:S02]  /*0100*/  VIADD R4, R3, 0xfffffffd ;  /* 0xfffffffd03047836 */ /* 0x000fe40000000000 */
[----:B------:R-:W-:Y:S02]  /*0110*/  IMAD R7, R7, -0xa, R2 ;  /* 0xfffffff607077824 */ /* 0x000fe400078e0202 */
[----:B------:R-:W1:Y:S01]  /*0120*/  LDC.64 R2, c[0x0][0x210] ;  /* 0x00008400ff027b82 */ /* 0x000e620000000a00 */
[----:B------:R-:W-:Y:S02]  /*0130*/  IABS R4, R4 ;  /* 0x0000000400047213 */ /* 0x000fe40000000000 */
[----:B------:R-:W-:-:S03]  /*0140*/  IADD3 R7, R7, -0x3, RZ ;  /* 0xfffffffd07077810 */ /* 0x000fc60007ffe0ff */
[----:B------:R-:W-:Y:S01]  /*0150*/  VIADD R4, R4, 0xfffffffd ;  /* 0xfffffffd04047836 */ /* 0x000fe20000000000 */
[----:B------:R-:W-:-:S04]  /*0160*/  IABS R6, R7 ;  /* 0x0000000700067213 */ /* 0x000fc80000000000 */
[----:B------:R-:W-:Y:S02]  /*0170*/  IADD3 R6, R6, -0x3, RZ ;  /* 0xfffffffd06067810 */ /* 0x000fe40007ffe0ff */
[----:B------:R-:W-:Y:S02]  /*0180*/  IABS R4, R4 ;  /* 0x0000000400047213 */ /* 0x000fe40000000000 */
[----:B------:R-:W-:-:S03]  /*0190*/  IABS R6, R6 ;  /* 0x0000000600067213 */ /* 0x000fc60000000000 */
[C---:B------:R-:W-:Y:S01]  /*01a0*/  IMAD R7, R5.reuse, 0x4, -R4 ;  /* 0x0000000405077824 */ /* 0x040fe200078e0a04 */
[----:B------:R-:W-:-:S03]  /*01b0*/  LEA R9, R5, -R6, 0x2 ;  /* 0x8000000605097211 */ /* 0x000fc600078e10ff */
[--C-:B-1----:R-:W-:Y:S02]  /*01c0*/  IMAD.WIDE R4, R7, 0x4, R2.reuse ;  /* 0x0000000407047825 */ /* 0x102fe400078e0202 */
[----:B------:R-:W1:Y:S02]  /*01d0*/  LDC.64 R6, c[0x0][0x218] ;  /* 0x00008600ff067b82 */ /* 0x000e640000000a00 */
[----:B------:R-:W-:Y:S01]  /*01e0*/  IMAD.WIDE R2, R9, 0x4, R2 ;  /* 0x0000000409027825 */ /* 0x000fe200078e0202 */
[----:B------:R-:W-:-:S06]  /*01f0*/  CS2R R8, SRZ ;  /* 0x0000000000087805 */ /* 0x000fcc000001ff00 */
[----:B------:R2:W5:Y:S04]  /*0200*/  @!P0 LDG.E.EL R8, desc[UR4][R4.64+0xc] ;  /* 0x00000c0404088981 */ /* 0x000568000c2e1900 */
[----:B------:R2:W5:Y:S01]  /*0210*/  @!P0 LDG.E.EL R9, desc[UR4][R2.64+0xc] ;  /* 0x00000c0402098981 */ /* 0x000562000c2e1900 */
[----:B-1----:R-:W-:Y:S01]  /*0220*/  IMAD.WIDE R6, R0, 0x4, R6 ;  /* 0x0000000400067825 */ /* 0x002fe200078e0206 */
[----:B--2---:R-:W-:Y:S06]  /*0230*/  @P0 EXIT ;  /* 0x000000000000094d */ /* 0x004fec0003800000 */
[----:B-----5:R-:W-:Y:S01]  /*0240*/  STG.E.64 desc[UR4][R6.64], R8 ;  /* 0x0000000806007986 */ /* 0x020fe2000c101b04 */
[----:B------:R-:W-:Y:S05]  /*0250*/  EXIT ;  /* 0x000000000000794d */ /* 0x000fea0003800000 */
.L_x_0:
[----:B------:R-:W-:-:S00]  /*0260*/  BRA `(.L_x_0) ;  /* 0xfffffffc00fc7947 */ /* 0x000fc0000383ffff */
[----:B------:R-:W-:-:S00]  /*0270*/  NOP ;  /* 0x0000000000007918 */ /* 0x000fc00000000000 */
        /* <DEDUP_REMOVED lines=8> */
.L_x_1:


//--------------------- .nv.constant0.triton_poi_fused_convolution_reflection_pad1d_2 --------------------------
	.section	.nv.constant0.triton_poi_fused_convolution_reflection_pad1d_2,"a",@progbits
	.sectionflags	@""
	.align	4
.nv.constant0.triton_poi_fused_convolution_reflection_pad1d_2:
	.zero		548
